//
// Generated by NVIDIA NVVM Compiler
//
// Compiler Build ID: CL-36424714
// Cuda compilation tools, release 13.0, V13.0.88
// Based on NVVM 20.0.0
//

.version 9.0
.target sm_100
.address_size 64

	// .globl	_Z13CUDA_RGB2GRAYP6uchar4Ph

.visible .entry _Z13CUDA_RGB2GRAYP6uchar4Ph(
	.param .u64 .ptr .align 1 _Z13CUDA_RGB2GRAYP6uchar4Ph_param_0,
	.param .u64 .ptr .align 1 _Z13CUDA_RGB2GRAYP6uchar4Ph_param_1
)
{
	.reg .pred 	%p<2>;
	.reg .b16 	%rs<7>;
	.reg .b32 	%r<10>;
	.reg .b64 	%rd<9>;
	.reg .b64 	%fd<7>;

	ld.param.u64 	%rd1, [_Z13CUDA_RGB2GRAYP6uchar4Ph_param_0];
	ld.param.u64 	%rd2, [_Z13CUDA_RGB2GRAYP6uchar4Ph_param_1];
	mov.u32 	%r2, %tid.x;
	mov.u32 	%r3, %ntid.x;
	mov.u32 	%r4, %ctaid.x;
	mad.lo.s32 	%r1, %r3, %r4, %r2;
	setp.gt.u32 	%p1, %r1, 255999;
	@%p1 bra 	$L__BB0_2;
	cvta.to.global.u64 	%rd3, %rd1;
	cvta.to.global.u64 	%rd4, %rd2;
	cvt.u64.u32 	%rd5, %r1;
	mul.wide.u32 	%rd6, %r1, 4;
	add.s64 	%rd7, %rd3, %rd6;
	.pragma "used_bytes_mask 7";
	ld.global.u32 	%r5, [%rd7];
	bfe.u32 	%r6, %r5, 0, 8;
	cvt.u16.u32 	%rs1, %r6;
	and.b16  	%rs2, %rs1, 255;
	bfe.u32 	%r7, %r5, 8, 8;
	cvt.u16.u32 	%rs3, %r7;
	and.b16  	%rs4, %rs3, 255;
	bfe.u32 	%r8, %r5, 16, 8;
	cvt.u16.u32 	%rs5, %r8;
	and.b16  	%rs6, %rs5, 255;
	cvt.rn.f64.u16 	%fd1, %rs2;
	cvt.rn.f64.u16 	%fd2, %rs4;
	mul.f64 	%fd3, %fd2, 0d3FE2E147AE147AE1;
	fma.rn.f64 	%fd4, %fd1, 0d3FD3333333333333, %fd3;
	cvt.rn.f64.u16 	%fd5, %rs6;
	fma.rn.f64 	%fd6, %fd5, 0d3FBC28F5C28F5C29, %fd4;
	cvt.rzi.u32.f64 	%r9, %fd6;
	add.s64 	%rd8, %rd4, %rd5;
	st.global.u8 	[%rd8], %r9;
$L__BB0_2:
	ret;

}


// ===== COMPILED SASS (sm_100) =====

	.target	sm_100

	.elftype	@"ET_EXEC"


//--------------------- .note.nv.tkinfo           --------------------------
	.section	.note.nv.tkinfo,"",@"SHT_NOTE"
	.sectionflags	@"SHF_NOTE_NV_TKINFO"
	.tkinfo
        /*0018*/ 	.word	0x00000002
        /*0030*/ 	.string	""
        /*0030*/ 	.string	"ptxas"
        /*0030*/ 	.string	"Cuda compilation tools, release 13.0, V13.0.88"
        /*0030*/ 	.string	"Build cuda_13.0.r13.0/compiler.36424714_0"
        /*0030*/ 	.string	"-arch sm_100 -m 64 "



//--------------------- .note.nv.cuinfo           --------------------------
	.section	.note.nv.cuinfo,"",@"SHT_NOTE"
	.sectionflags	@"SHF_NOTE_NV_CUINFO"
        /*0018*/ 	.short	0x0002
        /*001a*/ 	.short	0x0064
        /*001c*/ 	.short	0x0082
	.zero		2


//--------------------- .nv.info                  --------------------------
	.section	.nv.info,"",@"SHT_CUDA_INFO"
	.align	4


	//----- nvinfo : EIATTR_REGCOUNT
	.align		4
        /*0000*/ 	.byte	0x04, 0x2f
        /*0002*/ 	.short	(.L_1 - .L_0)
	.align		4
.L_0:
        /*0004*/ 	.word	index@(_Z13CUDA_RGB2GRAYP6uchar4Ph)
        /*0008*/ 	.word	0x0000000e


	//----- nvinfo : EIATTR_FRAME_SIZE
	.align		4
.L_1:
        /*000c*/ 	.byte	0x04, 0x11
        /*000e*/ 	.short	(.L_3 - .L_2)
	.align		4
.L_2:
        /*0010*/ 	.word	index@(_Z13CUDA_RGB2GRAYP6uchar4Ph)
        /*0014*/ 	.word	0x00000000


	//----- nvinfo : EIATTR_MIN_STACK_SIZE
	.align		4
.L_3:
        /*0018*/ 	.byte	0x04, 0x12
        /*001a*/ 	.short	(.L_5 - .L_4)
	.align		4
.L_4:
        /*001c*/ 	.word	index@(_Z13CUDA_RGB2GRAYP6uchar4Ph)
        /*0020*/ 	.word	0x00000000
.L_5:


//--------------------- .nv.compat                --------------------------
	.section	.nv.compat,"",@"SHT_CUDA_COMPAT_INFO"
	.align	4
        /*0000*/ 	.byte	0x02, 0x09, 0x00, 0x00, 0x02, 0x02, 0x01, 0x00, 0x02, 0x05, 0x05, 0x00, 0x03, 0x07, 0x01, 0x01
        /*0010*/ 	.byte	0x02, 0x03, 0x00, 0x00, 0x02, 0x06, 0x01, 0x00, 0x04, 0x0b, 0x08, 0x00, 0x01, 0x00, 0x00, 0x00
        /*0020*/ 	.byte	0x00, 0x00, 0x00, 0x00


//--------------------- .nv.info._Z13CUDA_RGB2GRAYP6uchar4Ph --------------------------
	.section	.nv.info._Z13CUDA_RGB2GRAYP6uchar4Ph,"",@"SHT_CUDA_INFO"
	.sectionflags	@""
	.align	4


	//----- nvinfo : EIATTR_CUDA_API_VERSION
	.align		4
        /*0000*/ 	.byte	0x04, 0x37
        /*0002*/ 	.short	(.L_7 - .L_6)
.L_6:
        /*0004*/ 	.word	0x00000082


	//----- nvinfo : EIATTR_KPARAM_INFO
	.align		4
.L_7:
        /*0008*/ 	.byte	0x04, 0x17
        /*000a*/ 	.short	(.L_9 - .L_8)
.L_8:
        /*000c*/ 	.word	0x00000000
        /*0010*/ 	.short	0x0001
        /*0012*/ 	.short	0x0008
        /*0014*/ 	.byte	0x00, 0xf5, 0x21, 0x00


	//----- nvinfo : EIATTR_KPARAM_INFO
	.align		4
.L_9:
        /*0018*/ 	.byte	0x04, 0x17
        /*001a*/ 	.short	(.L_11 - .L_10)
.L_10:
        /*001c*/ 	.word	0x00000000
        /*0020*/ 	.short	0x0000
        /*0022*/ 	.short	0x0000
        /*0024*/ 	.byte	0x00, 0xf5, 0x21, 0x00


	//----- nvinfo : EIATTR_SPARSE_MMA_MASK
	.align		4
.L_11:
        /*0028*/ 	.byte	0x03, 0x50
        /*002a*/ 	.short	0x0000


	//----- nvinfo : EIATTR_MAXREG_COUNT
	.align		4
        /*002c*/ 	.byte	0x03, 0x1b
        /*002e*/ 	.short	0x00ff


	//----- nvinfo : EIATTR_MERCURY_ISA_VERSION
	.align		4
        /*0030*/ 	.byte	0x03, 0x5f
        /*0032*/ 	.short	0x0101


	//----- nvinfo : EIATTR_UNUSED_LOAD_BYTE_OFFSET
	.align		4
        /*0034*/ 	.byte	0x04, 0x44
        /*0036*/ 	.short	(.L_13 - .L_12)


	//   ....[0]....
.L_12:
        /*0038*/ 	.word	0x000000d0
        /*003c*/ 	.word	0x00000007


	//----- nvinfo : EIATTR_VRC_CTA_INIT_COUNT
	.align		4
.L_13:
        /*0040*/ 	.byte	0x02, 0x4a
	.zero		1
	.zero		1


	//----- nvinfo : EIATTR_EXIT_INSTR_OFFSETS
	.align		4
        /*0044*/ 	.byte	0x04, 0x1c
        /*0046*/ 	.short	(.L_15 - .L_14)


	//   ....[0]....
.L_14:
        /*0048*/ 	.word	0x00000060


	//   ....[1]....
        /*004c*/ 	.word	0x000001c0


	//----- nvinfo : EIATTR_CBANK_PARAM_SIZE
	.align		4
.L_15:
        /*0050*/ 	.byte	0x03, 0x19
        /*0052*/ 	.short	0x0010


	//----- nvinfo : EIATTR_PARAM_CBANK
	.align		4
        /*0054*/ 	.byte	0x04, 0x0a
        /*0056*/ 	.short	(.L_17 - .L_16)
	.align		4
.L_16:
        /*0058*/ 	.word	index@(.nv.constant0._Z13CUDA_RGB2GRAYP6uchar4Ph)
        /*005c*/ 	.short	0x0380
        /*005e*/ 	.short	0x0010


	//----- nvinfo : EIATTR_SW_WAR
	.align		4
.L_17:
        /*0060*/ 	.byte	0x04, 0x36
        /*0062*/ 	.short	(.L_19 - .L_18)
.L_18:
        /*0064*/ 	.word	0x00000008
.L_19:


//--------------------- .nv.callgraph             --------------------------
	.section	.nv.callgraph,"",@"SHT_CUDA_CALLGRAPH"
	.align	4
	.sectionentsize	8
	.align		4
        /*0000*/ 	.word	0x00000000
	.align		4
        /*0004*/ 	.word	0xffffffff
	.align		4
        /*0008*/ 	.word	0x00000000
	.align		4
        /*000c*/ 	.word	0xfffffffe
	.align		4
        /*0010*/ 	.word	0x00000000
	.align		4
        /*0014*/ 	.word	0xfffffffd
	.align		4
        /*0018*/ 	.word	0x00000000
	.align		4
        /*001c*/ 	.word	0xfffffffc


//--------------------- .text._Z13CUDA_RGB2GRAYP6uchar4Ph --------------------------
	.section	.text._Z13CUDA_RGB2GRAYP6uchar4Ph,"ax",@progbits
	.align	128
        .global         _Z13CUDA_RGB2GRAYP6uchar4Ph
        .type           _Z13CUDA_RGB2GRAYP6uchar4Ph,@function
        .size           _Z13CUDA_RGB2GRAYP6uchar4Ph,(.L_x_1 - _Z13CUDA_RGB2GRAYP6uchar4Ph)
        .other          _Z13CUDA_RGB2GRAYP6uchar4Ph,@"STO_CUDA_ENTRY STV_DEFAULT"
_Z13CUDA_RGB2GRAYP6uchar4Ph:
.text._Z13CUDA_RGB2GRAYP6uchar4Ph:
[----:B------:R-:W-:Y:S01]  /*0000*/  LDC R1, c[0x0][0x37c] ;  /* 0x0000df00ff017b82 */ /* 0x000fe20000000800 */
[----:B------:R-:W0:Y:S01]  /*0010*/  S2R R11, SR_TID.X ;  /* 0x00000000000b7919 */ /* 0x000e220000002100 */
[----:B------:R-:W0:Y:S01]  /*0020*/  LDCU UR4, c[0x0][0x360] ;  /* 0x00006c00ff0477ac */ /* 0x000e220008000800 */
[----:B------:R-:W0:Y:S02]  /*0030*/  S2R R0, SR_CTAID.X ;  /* 0x0000000000007919 */ /* 0x000e240000002500 */
[----:B0-----:R-:W-:-:S05]  /*0040*/  IMAD R11, R0, UR4, R11 ;  /* 0x00000004000b7c24 */ /* 0x001fca000f8e020b */
[----:B------:R-:W-:-:S13]  /*0050*/  ISETP.GT.U32.AND P0, PT, R11, 0x3e7ff, PT ;  /* 0x0003e7ff0b00780c */ /* 0x000fda0003f04070 */
[----:B------:R-:W-:Y:S05]  /*0060*/  @P0 EXIT ;  /* 0x000000000000094d */ /* 0x000fea0003800000 */
[----:B------:R-:W0:Y:S01]  /*0070*/  LDC.64 R2, c[0x0][0x380] ;  /* 0x0000e000ff027b82 */ /* 0x000e220000000a00 */
[----:B------:R-:W1:Y:S01]  /*0080*/  LDCU.64 UR4, c[0x0][0x358] ;  /* 0x00006b00ff0477ac */ /* 0x000e620008000a00 */
[----:B------:R-:W-:Y:S01]  /*0090*/  UMOV UR6, 0xae147ae1 ;  /* 0xae147ae100067882 */ /* 0x000fe20000000000 */
[----:B------:R-:W-:Y:S01]  /*00a0*/  UMOV UR7, 0x3fe2e147 ;  /* 0x3fe2e14700077882 */ /* 0x000fe20000000000 */
[----:B------:R-:W2:Y:S01]  /*00b0*/  LDCU.64 UR8, c[0x0][0x388] ;  /* 0x00007100ff0877ac */ /* 0x000ea20008000a00 */
[----:B0-----:R-:W-:-:S05]  /*00c0*/  IMAD.WIDE.U32 R2, R11, 0x4, R2 ;  /* 0x000000040b027825 */ /* 0x001fca00078e0002 */
[----:B-1----:R2:W3:Y:S02]  /*00d0*/  LDG.E R0, desc[UR4][R2.64] ;  /* 0x0000000402007981 */ /* 0x0024e4000c1e1900 */
[----:B--2---:R-:W-:-:S04]  /*00e0*/  IADD3 R2, P0, PT, R11, UR8, RZ ;  /* 0x000000080b027c10 */ /* 0x004fc8000ff1e0ff */
[----:B------:R-:W-:Y:S01]  /*00f0*/  IADD3.X R3, PT, PT, RZ, UR9, RZ, P0, !PT ;  /* 0x00000009ff037c10 */ /* 0x000fe200087fe4ff */
[----:B---3--:R-:W0:Y:S08]  /*0100*/  I2F.F64.U8 R6, R0.B1 ;  /* 0x1000000000067312 */ /* 0x008e300000001800 */
[----:B------:R-:W1:Y:S01]  /*0110*/  I2F.F64.U8 R4, R0 ;  /* 0x0000000000047312 */ /* 0x000e620000001800 */
[----:B0-----:R-:W-:-:S07]  /*0120*/  DMUL R6, R6, UR6 ;  /* 0x0000000606067c28 */ /* 0x001fce0008000000 */
[----:B------:R-:W0:Y:S01]  /*0130*/  I2F.F64.U8 R8, R0.B2 ;  /* 0x2000000000087312 */ /* 0x000e220000001800 */
[----:B------:R-:W-:Y:S01]  /*0140*/  UMOV UR6, 0x33333333 ;  /* 0x3333333300067882 */ /* 0x000fe20000000000 */
[----:B------:R-:W-:Y:S02]  /*0150*/  UMOV UR7, 0x3fd33333 ;  /* 0x3fd3333300077882 */ /* 0x000fe40000000000 */
[----:B-1----:R-:W-:Y:S01]  /*0160*/  DFMA R4, R4, UR6, R6 ;  /* 0x0000000604047c2b */ /* 0x002fe20008000006 */
[----:B------:R-:W-:Y:S01]  /*0170*/  UMOV UR6, 0xc28f5c29 ;  /* 0xc28f5c2900067882 */ /* 0x000fe20000000000 */
[----:B------:R-:W-:-:S06]  /*0180*/  UMOV UR7, 0x3fbc28f5 ;  /* 0x3fbc28f500077882 */ /* 0x000fcc0000000000 */
[----:B0-----:R-:W-:-:S10]  /*0190*/  DFMA R4, R8, UR6, R4 ;  /* 0x0000000608047c2b */ /* 0x001fd40008000004 */
[----:B------:R-:W0:Y:S02]  /*01a0*/  F2I.U32.F64.TRUNC R5, R4 ;  /* 0x0000000400057311 */ /* 0x000e24000030d000 */
[----:B0-----:R-:W-:Y:S01]  /*01b0*/  STG.E.U8 desc[UR4][R2.64], R5 ;  /* 0x0000000502007986 */ /* 0x001fe2000c101104 */
[----:B------:R-:W-:Y:S05]  /*01c0*/  EXIT ;  /* 0x000000000000794d */ /* 0x000fea0003800000 */
.L_x_0:
[----:B------:R-:W-:-:S00]  /*01d0*/  BRA `(.L_x_0) ;  /* 0xfffffffc00fc7947 */ /* 0x000fc0000383ffff */
[----:B------:R-:W-:-:S00]  /*01e0*/  NOP ;  /* 0x0000000000007918 */ /* 0x000fc00000000000 */
        /* <DEDUP_REMOVED lines=9> */
.L_x_1:


//--------------------- .nv.shared.reserved.0     --------------------------
	.section	.nv.shared.reserved.0,"aw",@nobits
	.weak		__nv_reservedSMEM_offset_0_alias
	.size		__nv_reservedSMEM_offset_0_alias, 0, 64
	.other		__nv_reservedSMEM_offset_0_alias,@"STO_CUDA_RESERVED_SHARED STV_DEFAULT"
__nv_reservedSMEM_offset_0_alias:
	.zero		0
	.zero		64


//--------------------- .nv.constant0._Z13CUDA_RGB2GRAYP6uchar4Ph --------------------------
	.section	.nv.constant0._Z13CUDA_RGB2GRAYP6uchar4Ph,"a",@progbits
	.sectionflags	@""
	.align	4
.nv.constant0._Z13CUDA_RGB2GRAYP6uchar4Ph:
	.zero		912


//--------------------- SYMBOLS --------------------------

	.type		.nv.reservedSmem.offset0,@object
	.size		.nv.reservedSmem.offset0,0x4
